//
// Generated by NVIDIA NVVM Compiler
//
// Compiler Build ID: CL-36424714
// Cuda compilation tools, release 13.0, V13.0.88
// Based on NVVM 20.0.0
//

.version 9.0
.target sm_100
.address_size 64

	// .globl	_Z6dotMul4LockPfS0_S0_
// _ZZ6dotMul4LockPfS0_S0_E6caches has been demoted

.visible .entry _Z6dotMul4LockPfS0_S0_(
	.param .align 8 .b8 _Z6dotMul4LockPfS0_S0__param_0[8],
	.param .u64 .ptr .align 1 _Z6dotMul4LockPfS0_S0__param_1,
	.param .u64 .ptr .align 1 _Z6dotMul4LockPfS0_S0__param_2,
	.param .u64 .ptr .align 1 _Z6dotMul4LockPfS0_S0__param_3
)
{
	.reg .pred 	%p<8>;
	.reg .b32 	%r<20>;
	.reg .b32 	%f<16>;
	.reg .b64 	%rd<12>;
	// demoted variable
	.shared .align 4 .b8 _ZZ6dotMul4LockPfS0_S0_E6caches[1024];
	ld.param.u64 	%rd7, [_Z6dotMul4LockPfS0_S0__param_0];
	ld.param.u64 	%rd4, [_Z6dotMul4LockPfS0_S0__param_1];
	ld.param.u64 	%rd5, [_Z6dotMul4LockPfS0_S0__param_2];
	ld.param.u64 	%rd6, [_Z6dotMul4LockPfS0_S0__param_3];
	cvta.to.global.u64 	%rd1, %rd7;
	mov.u32 	%r1, %tid.x;
	mov.u32 	%r10, %ctaid.x;
	mov.u32 	%r19, %ntid.x;
	mad.lo.s32 	%r18, %r10, %r19, %r1;
	setp.gt.s32 	%p1, %r18, 20971519;
	mov.f32 	%f15, 0f00000000;
	@%p1 bra 	$L__BB0_3;
	mov.u32 	%r11, %nctaid.x;
	mul.lo.s32 	%r4, %r19, %r11;
	cvta.to.global.u64 	%rd2, %rd4;
	cvta.to.global.u64 	%rd3, %rd5;
	mov.f32 	%f15, 0f00000000;
$L__BB0_2:
	mul.wide.s32 	%rd8, %r18, 4;
	add.s64 	%rd9, %rd2, %rd8;
	ld.global.f32 	%f6, [%rd9];
	add.s64 	%rd10, %rd3, %rd8;
	ld.global.f32 	%f7, [%rd10];
	fma.rn.f32 	%f15, %f6, %f7, %f15;
	add.s32 	%r18, %r18, %r4;
	setp.lt.s32 	%p2, %r18, 20971520;
	@%p2 bra 	$L__BB0_2;
$L__BB0_3:
	shl.b32 	%r12, %r1, 2;
	mov.u32 	%r13, _ZZ6dotMul4LockPfS0_S0_E6caches;
	add.s32 	%r7, %r13, %r12;
	st.shared.f32 	[%r7], %f15;
	bar.sync 	0;
	setp.lt.u32 	%p3, %r19, 2;
	@%p3 bra 	$L__BB0_7;
$L__BB0_4:
	shr.u32 	%r9, %r19, 1;
	setp.ge.u32 	%p4, %r1, %r9;
	@%p4 bra 	$L__BB0_6;
	shl.b32 	%r14, %r9, 2;
	add.s32 	%r15, %r7, %r14;
	ld.shared.f32 	%f8, [%r15];
	ld.shared.f32 	%f9, [%r7];
	add.f32 	%f10, %f8, %f9;
	st.shared.f32 	[%r7], %f10;
$L__BB0_6:
	bar.sync 	0;
	setp.gt.u32 	%p5, %r19, 3;
	mov.u32 	%r19, %r9;
	@%p5 bra 	$L__BB0_4;
$L__BB0_7:
	setp.ne.s32 	%p6, %r1, 0;
	@%p6 bra 	$L__BB0_10;
$L__BB0_8:
	atom.relaxed.global.cas.b32 	%r16, [%rd1], 0, 1;
	setp.ne.s32 	%p7, %r16, 0;
	@%p7 bra 	$L__BB0_8;
	cvta.to.global.u64 	%rd11, %rd6;
	ld.shared.f32 	%f11, [_ZZ6dotMul4LockPfS0_S0_E6caches];
	ld.global.f32 	%f12, [%rd11];
	add.f32 	%f13, %f11, %f12;
	st.global.f32 	[%rd11], %f13;
	atom.global.exch.b32 	%r17, [%rd1], 0;
$L__BB0_10:
	ret;

}


// ===== COMPILED SASS (sm_100) =====

	.target	sm_100

	.elftype	@"ET_EXEC"


//--------------------- .note.nv.tkinfo           --------------------------
	.section	.note.nv.tkinfo,"",@"SHT_NOTE"
	.sectionflags	@"SHF_NOTE_NV_TKINFO"
	.tkinfo
        /*0018*/ 	.word	0x00000002
        /*0030*/ 	.string	""
        /*0030*/ 	.string	"ptxas"
        /*0030*/ 	.string	"Cuda compilation tools, release 13.0, V13.0.88"
        /*0030*/ 	.string	"Build cuda_13.0.r13.0/compiler.36424714_0"
        /*0030*/ 	.string	"-arch sm_100 -m 64 "



//--------------------- .note.nv.cuinfo           --------------------------
	.section	.note.nv.cuinfo,"",@"SHT_NOTE"
	.sectionflags	@"SHF_NOTE_NV_CUINFO"
        /*0018*/ 	.short	0x0002
        /*001a*/ 	.short	0x0064
        /*001c*/ 	.short	0x0082
	.zero		2


//--------------------- .nv.info                  --------------------------
	.section	.nv.info,"",@"SHT_CUDA_INFO"
	.align	4


	//----- nvinfo : EIATTR_REGCOUNT
	.align		4
        /*0000*/ 	.byte	0x04, 0x2f
        /*0002*/ 	.short	(.L_1 - .L_0)
	.align		4
.L_0:
        /*0004*/ 	.word	index@(_Z6dotMul4LockPfS0_S0_)
        /*0008*/ 	.word	0x00000012


	//----- nvinfo : EIATTR_FRAME_SIZE
	.align		4
.L_1:
        /*000c*/ 	.byte	0x04, 0x11
        /*000e*/ 	.short	(.L_3 - .L_2)
	.align		4
.L_2:
        /*0010*/ 	.word	index@(_Z6dotMul4LockPfS0_S0_)
        /*0014*/ 	.word	0x00000000


	//----- nvinfo : EIATTR_MIN_STACK_SIZE
	.align		4
.L_3:
        /*0018*/ 	.byte	0x04, 0x12
        /*001a*/ 	.short	(.L_5 - .L_4)
	.align		4
.L_4:
        /*001c*/ 	.word	index@(_Z6dotMul4LockPfS0_S0_)
        /*0020*/ 	.word	0x00000000
.L_5:


//--------------------- .nv.compat                --------------------------
	.section	.nv.compat,"",@"SHT_CUDA_COMPAT_INFO"
	.align	4
        /*0000*/ 	.byte	0x02, 0x09, 0x00, 0x00, 0x02, 0x02, 0x01, 0x00, 0x02, 0x05, 0x05, 0x00, 0x03, 0x07, 0x01, 0x01
        /*0010*/ 	.byte	0x02, 0x03, 0x00, 0x00, 0x02, 0x06, 0x01, 0x00, 0x04, 0x0b, 0x08, 0x00, 0x09, 0x00, 0x00, 0x00
        /*0020*/ 	.byte	0x00, 0x00, 0x00, 0x00


//--------------------- .nv.info._Z6dotMul4LockPfS0_S0_ --------------------------
	.section	.nv.info._Z6dotMul4LockPfS0_S0_,"",@"SHT_CUDA_INFO"
	.sectionflags	@""
	.align	4


	//----- nvinfo : EIATTR_CUDA_API_VERSION
	.align		4
        /*0000*/ 	.byte	0x04, 0x37
        /*0002*/ 	.short	(.L_7 - .L_6)
.L_6:
        /*0004*/ 	.word	0x00000082


	//----- nvinfo : EIATTR_KPARAM_INFO
	.align		4
.L_7:
        /*0008*/ 	.byte	0x04, 0x17
        /*000a*/ 	.short	(.L_9 - .L_8)
.L_8:
        /*000c*/ 	.word	0x00000000
        /*0010*/ 	.short	0x0003
        /*0012*/ 	.short	0x0018
        /*0014*/ 	.byte	0x00, 0xf5, 0x21, 0x00


	//----- nvinfo : EIATTR_KPARAM_INFO
	.align		4
.L_9:
        /*0018*/ 	.byte	0x04, 0x17
        /*001a*/ 	.short	(.L_11 - .L_10)
.L_10:
        /*001c*/ 	.word	0x00000000
        /*0020*/ 	.short	0x0002
        /*0022*/ 	.short	0x0010
        /*0024*/ 	.byte	0x00, 0xf5, 0x21, 0x00


	//----- nvinfo : EIATTR_KPARAM_INFO
	.align		4
.L_11:
        /*0028*/ 	.byte	0x04, 0x17
        /*002a*/ 	.short	(.L_13 - .L_12)
.L_12:
        /*002c*/ 	.word	0x00000000
        /*0030*/ 	.short	0x0001
        /*0032*/ 	.short	0x0008
        /*0034*/ 	.byte	0x00, 0xf5, 0x21, 0x00


	//----- nvinfo : EIATTR_KPARAM_INFO
	.align		4
.L_13:
        /*0038*/ 	.byte	0x04, 0x17
        /*003a*/ 	.short	(.L_15 - .L_14)
.L_14:
        /*003c*/ 	.word	0x00000000
        /*0040*/ 	.short	0x0000
        /*0042*/ 	.short	0x0000
        /*0044*/ 	.byte	0x00, 0xf0, 0x21, 0x00


	//----- nvinfo : EIATTR_SPARSE_MMA_MASK
	.align		4
.L_15:
        /*0048*/ 	.byte	0x03, 0x50
        /*004a*/ 	.short	0x0000


	//----- nvinfo : EIATTR_MAXREG_COUNT
	.align		4
        /*004c*/ 	.byte	0x03, 0x1b
        /*004e*/ 	.short	0x00ff


	//----- nvinfo : EIATTR_NUM_BARRIERS
	.align		4
        /*0050*/ 	.byte	0x02, 0x4c
        /*0052*/ 	.byte	0x01
	.zero		1


	//----- nvinfo : EIATTR_MERCURY_ISA_VERSION
	.align		4
        /*0054*/ 	.byte	0x03, 0x5f
        /*0056*/ 	.short	0x0101


	//----- nvinfo : EIATTR_VRC_CTA_INIT_COUNT
	.align		4
        /*0058*/ 	.byte	0x02, 0x4a
	.zero		1
	.zero		1


	//----- nvinfo : EIATTR_EXIT_INSTR_OFFSETS
	.align		4
        /*005c*/ 	.byte	0x04, 0x1c
        /*005e*/ 	.short	(.L_17 - .L_16)


	//   ....[0]....
.L_16:
        /*0060*/ 	.word	0x000002c0


	//   ....[1]....
        /*0064*/ 	.word	0x000003f0


	//----- nvinfo : EIATTR_CRS_STACK_SIZE
	.align		4
.L_17:
        /*0068*/ 	.byte	0x04, 0x1e
        /*006a*/ 	.short	(.L_19 - .L_18)
.L_18:
        /*006c*/ 	.word	0x00000000


	//----- nvinfo : EIATTR_CBANK_PARAM_SIZE
	.align		4
.L_19:
        /*0070*/ 	.byte	0x03, 0x19
        /*0072*/ 	.short	0x0020


	//----- nvinfo : EIATTR_PARAM_CBANK
	.align		4
        /*0074*/ 	.byte	0x04, 0x0a
        /*0076*/ 	.short	(.L_21 - .L_20)
	.align		4
.L_20:
        /*0078*/ 	.word	index@(.nv.constant0._Z6dotMul4LockPfS0_S0_)
        /*007c*/ 	.short	0x0380
        /*007e*/ 	.short	0x0020


	//----- nvinfo : EIATTR_SW_WAR
	.align		4
.L_21:
        /*0080*/ 	.byte	0x04, 0x36
        /*0082*/ 	.short	(.L_23 - .L_22)
.L_22:
        /*0084*/ 	.word	0x00000008
.L_23:


//--------------------- .nv.callgraph             --------------------------
	.section	.nv.callgraph,"",@"SHT_CUDA_CALLGRAPH"
	.align	4
	.sectionentsize	8
	.align		4
        /*0000*/ 	.word	0x00000000
	.align		4
        /*0004*/ 	.word	0xffffffff
	.align		4
        /*0008*/ 	.word	0x00000000
	.align		4
        /*000c*/ 	.word	0xfffffffe
	.align		4
        /*0010*/ 	.word	0x00000000
	.align		4
        /*0014*/ 	.word	0xfffffffd
	.align		4
        /*0018*/ 	.word	0x00000000
	.align		4
        /*001c*/ 	.word	0xfffffffc


//--------------------- .text._Z6dotMul4LockPfS0_S0_ --------------------------
	.section	.text._Z6dotMul4LockPfS0_S0_,"ax",@progbits
	.align	128
        .global         _Z6dotMul4LockPfS0_S0_
        .type           _Z6dotMul4LockPfS0_S0_,@function
        .size           _Z6dotMul4LockPfS0_S0_,(.L_x_8 - _Z6dotMul4LockPfS0_S0_)
        .other          _Z6dotMul4LockPfS0_S0_,@"STO_CUDA_ENTRY STV_DEFAULT"
_Z6dotMul4LockPfS0_S0_:
.text._Z6dotMul4LockPfS0_S0_:
[----:B------:R-:W-:Y:S01]  /*0000*/  LDC R1, c[0x0][0x37c] ;  /* 0x0000df00ff017b82 */ /* 0x000fe20000000800 */
[----:B------:R-:W0:Y:S07]  /*0010*/  S2R R13, SR_TID.X ;  /* 0x00000000000d7919 */ /* 0x000e2e0000002100 */
[----:B------:R-:W0:Y:S01]  /*0020*/  S2UR UR4, SR_CTAID.X ;  /* 0x00000000000479c3 */ /* 0x000e220000002500 */
[----:B------:R-:W1:Y:S01]  /*0030*/  LDCU.64 UR6, c[0x0][0x358] ;  /* 0x00006b00ff0677ac */ /* 0x000e620008000a00 */
[----:B------:R-:W-:Y:S01]  /*0040*/  BSSY.RECONVERGENT B0, `(.L_x_0) ;  /* 0x0000013000007945 */ /* 0x000fe20003800200 */
[----:B------:R-:W-:-:S05]  /*0050*/  IMAD.MOV.U32 R11, RZ, RZ, RZ ;  /* 0x000000ffff0b7224 */ /* 0x000fca00078e00ff */
[----:B------:R-:W0:Y:S02]  /*0060*/  LDC R10, c[0x0][0x360] ;  /* 0x0000d800ff0a7b82 */ /* 0x000e240000000800 */
[----:B0-----:R-:W-:-:S05]  /*0070*/  IMAD R0, R10, UR4, R13 ;  /* 0x000000040a007c24 */ /* 0x001fca000f8e020d */
[----:B------:R-:W-:-:S13]  /*0080*/  ISETP.GT.AND P0, PT, R0, 0x13fffff, PT ;  /* 0x013fffff0000780c */ /* 0x000fda0003f04270 */
[----:B-1----:R-:W-:Y:S05]  /*0090*/  @P0 BRA `(.L_x_1) ;  /* 0x0000000000340947 */ /* 0x002fea0003800000 */
[----:B------:R-:W0:Y:S01]  /*00a0*/  LDC.64 R6, c[0x0][0x388] ;  /* 0x0000e200ff067b82 */ /* 0x000e220000000a00 */
[----:B------:R-:W1:Y:S01]  /*00b0*/  LDCU UR4, c[0x0][0x370] ;  /* 0x00006e00ff0477ac */ /* 0x000e620008000800 */
[----:B------:R-:W-:-:S06]  /*00c0*/  HFMA2 R11, -RZ, RZ, 0, 0 ;  /* 0x00000000ff0b7431 */ /* 0x000fcc00000001ff */
[----:B------:R-:W2:Y:S01]  /*00d0*/  LDC.64 R8, c[0x0][0x390] ;  /* 0x0000e400ff087b82 */ /* 0x000ea20000000a00 */
[----:B-1----:R-:W-:-:S07]  /*00e0*/  IMAD R15, R10, UR4, RZ ;  /* 0x000000040a0f7c24 */ /* 0x002fce000f8e02ff */
.L_x_2:
[----:B0-----:R-:W-:-:S04]  /*00f0*/  IMAD.WIDE R2, R0, 0x4, R6 ;  /* 0x0000000400027825 */ /* 0x001fc800078e0206 */
[----:B--2---:R-:W-:Y:S02]  /*0100*/  IMAD.WIDE R4, R0, 0x4, R8 ;  /* 0x0000000400047825 */ /* 0x004fe400078e0208 */
[----:B------:R-:W2:Y:S04]  /*0110*/  LDG.E R2, desc[UR6][R2.64] ;  /* 0x0000000602027981 */ /* 0x000ea8000c1e1900 */
[----:B------:R-:W2:Y:S01]  /*0120*/  LDG.E R4, desc[UR6][R4.64] ;  /* 0x0000000604047981 */ /* 0x000ea2000c1e1900 */
[----:B------:R-:W-:-:S05]  /*0130*/  IMAD.IADD R0, R15, 0x1, R0 ;  /* 0x000000010f007824 */ /* 0x000fca00078e0200 */
[----:B------:R-:W-:Y:S01]  /*0140*/  ISETP.GE.AND P0, PT, R0, 0x1400000, PT ;  /* 0x014000000000780c */ /* 0x000fe20003f06270 */
[----:B--2---:R-:W-:-:S12]  /*0150*/  FFMA R11, R2, R4, R11 ;  /* 0x00000004020b7223 */ /* 0x004fd8000000000b */
[----:B------:R-:W-:Y:S05]  /*0160*/  @!P0 BRA `(.L_x_2) ;  /* 0xfffffffc00e08947 */ /* 0x000fea000383ffff */
.L_x_1:
[----:B------:R-:W-:Y:S05]  /*0170*/  BSYNC.RECONVERGENT B0 ;  /* 0x0000000000007941 */ /* 0x000fea0003800200 */
.L_x_0:
[----:B------:R-:W0:Y:S01]  /*0180*/  S2UR UR5, SR_CgaCtaId ;  /* 0x00000000000579c3 */ /* 0x000e220000008800 */
[----:B------:R-:W-:Y:S01]  /*0190*/  UMOV UR4, 0x400 ;  /* 0x0000040000047882 */ /* 0x000fe20000000000 */
[----:B------:R-:W-:Y:S02]  /*01a0*/  ISETP.GE.U32.AND P1, PT, R10, 0x2, PT ;  /* 0x000000020a00780c */ /* 0x000fe40003f26070 */
[----:B------:R-:W-:Y:S01]  /*01b0*/  ISETP.NE.AND P0, PT, R13, RZ, PT ;  /* 0x000000ff0d00720c */ /* 0x000fe20003f05270 */
[----:B0-----:R-:W-:-:S06]  /*01c0*/  ULEA UR4, UR5, UR4, 0x18 ;  /* 0x0000000405047291 */ /* 0x001fcc000f8ec0ff */
[----:B------:R-:W-:-:S05]  /*01d0*/  LEA R0, R13, UR4, 0x2 ;  /* 0x000000040d007c11 */ /* 0x000fca000f8e10ff */
[----:B------:R0:W-:Y:S01]  /*01e0*/  STS [R0], R11 ;  /* 0x0000000b00007388 */ /* 0x0001e20000000800 */
[----:B------:R-:W-:Y:S06]  /*01f0*/  BAR.SYNC.DEFER_BLOCKING 0x0 ;  /* 0x0000000000007b1d */ /* 0x000fec0000010000 */
[----:B------:R-:W-:Y:S05]  /*0200*/  @!P1 BRA `(.L_x_3) ;  /* 0x00000000002c9947 */ /* 0x000fea0003800000 */
.L_x_4:
[----:B------:R-:W-:-:S04]  /*0210*/  SHF.R.U32.HI R4, RZ, 0x1, R10 ;  /* 0x00000001ff047819 */ /* 0x000fc8000001160a */
[----:B------:R-:W-:-:S13]  /*0220*/  ISETP.GE.U32.AND P1, PT, R13, R4, PT ;  /* 0x000000040d00720c */ /* 0x000fda0003f26070 */
[----:B------:R-:W-:Y:S01]  /*0230*/  @!P1 LEA R2, R4, R0, 0x2 ;  /* 0x0000000004029211 */ /* 0x000fe200078e10ff */
[----:B------:R-:W-:Y:S05]  /*0240*/  @!P1 LDS R3, [R0] ;  /* 0x0000000000039984 */ /* 0x000fea0000000800 */
[----:B------:R-:W1:Y:S02]  /*0250*/  @!P1 LDS R2, [R2] ;  /* 0x0000000002029984 */ /* 0x000e640000000800 */
[----:B-1----:R-:W-:-:S05]  /*0260*/  @!P1 FADD R3, R2, R3 ;  /* 0x0000000302039221 */ /* 0x002fca0000000000 */
[----:B------:R1:W-:Y:S01]  /*0270*/  @!P1 STS [R0], R3 ;  /* 0x0000000300009388 */ /* 0x0003e20000000800 */
[----:B------:R-:W-:Y:S01]  /*0280*/  BAR.SYNC.DEFER_BLOCKING 0x0 ;  /* 0x0000000000007b1d */ /* 0x000fe20000010000 */
[----:B------:R-:W-:Y:S01]  /*0290*/  ISETP.GT.U32.AND P1, PT, R10, 0x3, PT ;  /* 0x000000030a00780c */ /* 0x000fe20003f24070 */
[----:B------:R-:W-:-:S12]  /*02a0*/  IMAD.MOV.U32 R10, RZ, RZ, R4 ;  /* 0x000000ffff0a7224 */ /* 0x000fd800078e0004 */
[----:B-1----:R-:W-:Y:S05]  /*02b0*/  @P1 BRA `(.L_x_4) ;  /* 0xfffffffc00d41947 */ /* 0x002fea000383ffff */
.L_x_3:
[----:B------:R-:W-:Y:S05]  /*02c0*/  @P0 EXIT ;  /* 0x000000000000094d */ /* 0x000fea0003800000 */
[----:B------:R-:W1:Y:S01]  /*02d0*/  LDC.64 R2, c[0x0][0x380] ;  /* 0x0000e000ff027b82 */ /* 0x000e620000000a00 */
[----:B------:R-:W-:Y:S01]  /*02e0*/  HFMA2 R5, -RZ, RZ, 0, 5.9604644775390625e-08 ;  /* 0x00000001ff057431 */ /* 0x000fe200000001ff */
[----:B------:R-:W-:Y:S06]  /*02f0*/  BSSY B0, `(.L_x_5) ;  /* 0x0000006000007945 */ /* 0x000fec0003800000 */
.L_x_6:
[----:B------:R-:W-:Y:S01]  /*0300*/  IMAD.MOV.U32 R4, RZ, RZ, RZ ;  /* 0x000000ffff047224 */ /* 0x000fe200078e00ff */
[----:B------:R-:W-:Y:S05]  /*0310*/  YIELD ;  /* 0x0000000000007946 */ /* 0x000fea0003800000 */
[----:B01----:R-:W2:Y:S02]  /*0320*/  ATOMG.E.CAS.STRONG.GPU PT, R0, [R2], R4, R5 ;  /* 0x00000004020073a9 */ /* 0x003ea400001ee105 */
[----:B--2---:R-:W-:-:S13]  /*0330*/  ISETP.NE.AND P0, PT, R0, RZ, PT ;  /* 0x000000ff0000720c */ /* 0x004fda0003f05270 */
[----:B------:R-:W-:Y:S05]  /*0340*/  @P0 BRA `(.L_x_6) ;  /* 0xfffffffc00ec0947 */ /* 0x000fea000383ffff */
[----:B------:R-:W-:Y:S05]  /*0350*/  BSYNC B0 ;  /* 0x0000000000007941 */ /* 0x000fea0003800000 */
.L_x_5:
[----:B------:R-:W0:Y:S02]  /*0360*/  LDC.64 R4, c[0x0][0x398] ;  /* 0x0000e600ff047b82 */ /* 0x000e240000000a00 */
[----:B0-----:R-:W2:Y:S06]  /*0370*/  LDG.E R7, desc[UR6][R4.64] ;  /* 0x0000000604077981 */ /* 0x001eac000c1e1900 */
[----:B------:R-:W0:Y:S01]  /*0380*/  S2UR UR5, SR_CgaCtaId ;  /* 0x00000000000579c3 */ /* 0x000e220000008800 */
[----:B------:R-:W-:Y:S02]  /*0390*/  UMOV UR4, 0x400 ;  /* 0x0000040000047882 */ /* 0x000fe40000000000 */
[----:B0-----:R-:W-:-:S09]  /*03a0*/  ULEA UR4, UR5, UR4, 0x18 ;  /* 0x0000000405047291 */ /* 0x001fd2000f8ec0ff */
[----:B------:R-:W2:Y:S02]  /*03b0*/  LDS R0, [UR4] ;  /* 0x00000004ff007984 */ /* 0x000ea40008000800 */
[----:B--2---:R-:W-:-:S05]  /*03c0*/  FADD R7, R0, R7 ;  /* 0x0000000700077221 */ /* 0x004fca0000000000 */
[----:B------:R-:W-:Y:S04]  /*03d0*/  STG.E desc[UR6][R4.64], R7 ;  /* 0x0000000704007986 */ /* 0x000fe8000c101906 */
[----:B------:R-:W-:Y:S01]  /*03e0*/  ATOMG.E.EXCH.STRONG.GPU PT, RZ, desc[UR6][R2.64], RZ ;  /* 0x800000ff02ff79a8 */ /* 0x000fe2000c1ef106 */
[----:B------:R-:W-:Y:S05]  /*03f0*/  EXIT ;  /* 0x000000000000794d */ /* 0x000fea0003800000 */
.L_x_7:
[----:B------:R-:W-:-:S00]  /*0400*/  BRA `(.L_x_7) ;  /* 0xfffffffc00fc7947 */ /* 0x000fc0000383ffff */
[----:B------:R-:W-:-:S00]  /*0410*/  NOP ;  /* 0x0000000000007918 */ /* 0x000fc00000000000 */
        /* <DEDUP_REMOVED lines=14> */
.L_x_8:


//--------------------- .nv.shared._Z6dotMul4LockPfS0_S0_ --------------------------
	.section	.nv.shared._Z6dotMul4LockPfS0_S0_,"aw",@nobits
	.sectionflags	@""
	.align	4
.nv.shared._Z6dotMul4LockPfS0_S0_:
	.zero		2048


//--------------------- .nv.shared.reserved.0     --------------------------
	.section	.nv.shared.reserved.0,"aw",@nobits
	.weak		__nv_reservedSMEM_offset_0_alias
	.size		__nv_reservedSMEM_offset_0_alias, 0, 64
	.other		__nv_reservedSMEM_offset_0_alias,@"STO_CUDA_RESERVED_SHARED STV_DEFAULT"
__nv_reservedSMEM_offset_0_alias:
	.zero		0
	.zero		64


//--------------------- .nv.constant0._Z6dotMul4LockPfS0_S0_ --------------------------
	.section	.nv.constant0._Z6dotMul4LockPfS0_S0_,"a",@progbits
	.sectionflags	@""
	.align	4
.nv.constant0._Z6dotMul4LockPfS0_S0_:
	.zero		928


//--------------------- SYMBOLS --------------------------

	.type		.nv.reservedSmem.offset0,@object
	.size		.nv.reservedSmem.offset0,0x4
	.type		.nv.reservedSmem.cap,@object
	.size		.nv.reservedSmem.cap,0x4
